	.headerflags	@"EF_CUDA_TEXMODE_UNIFIED EF_CUDA_64BIT_ADDRESS EF_CUDA_ACCELERATORS EF_CUDA_SM90 EF_CUDA_VIRTUAL_SM(EF_CUDA_SM90)"
	.elftype	@"ET_EXEC"


//--------------------- .nv.info                  --------------------------
	.section	.nv.info,"",@"SHT_CUDA_INFO"
	.align	4


	//----- nvinfo : EIATTR_REGCOUNT
	.align		4
        /*0000*/ 	.byte	0x04, 0x2f
        /*0002*/ 	.short	(.L_1 - .L_0)
	.align		4
.L_0:
        /*0004*/ 	.word	index@(triton_poi_fused_native_layer_norm_1)
        /*0008*/ 	.word	0x0000001a


	//----- nvinfo : EIATTR_MIN_STACK_SIZE
	.align		4
.L_1:
        /*000c*/ 	.byte	0x04, 0x12
        /*000e*/ 	.short	(.L_3 - .L_2)
	.align		4
.L_2:
        /*0010*/ 	.word	index@(triton_poi_fused_native_layer_norm_1)
        /*0014*/ 	.word	0x00000000


	//----- nvinfo : EIATTR_FRAME_SIZE
	.align		4
.L_3:
        /*0018*/ 	.byte	0x04, 0x11
        /*001a*/ 	.short	(.L_5 - .L_4)
	.align		4
.L_4:
        /*001c*/ 	.word	index@(triton_poi_fused_native_layer_norm_1)
        /*0020*/ 	.word	0x00000000


	//----- nvinfo : EIATTR_MIN_STACK_SIZE
	.align		4
.L_5:
        /*0024*/ 	.byte	0x04, 0x12
        /*0026*/ 	.short	(.L_7 - .L_6)
	.align		4
.L_6:
        /*0028*/ 	.word	index@(triton_poi_fused_native_layer_norm_1)
        /*002c*/ 	.word	0x00000000
.L_7:


//--------------------- .nv.info.triton_poi_fused_native_layer_norm_1 --------------------------
	.section	.nv.info.triton_poi_fused_native_layer_norm_1,"",@"SHT_CUDA_INFO"
	.sectionflags	@""
	.align	4


	//----- nvinfo : EIATTR_CUDA_API_VERSION
	.align		4
        /*0000*/ 	.byte	0x04, 0x37
        /*0002*/ 	.short	(.L_9 - .L_8)
.L_8:
        /*0004*/ 	.word	0x0000007c


	//----- nvinfo : EIATTR_KPARAM_INFO
	.align		4
.L_9:
        /*0008*/ 	.byte	0x04, 0x17
        /*000a*/ 	.short	(.L_11 - .L_10)
.L_10:
        /*000c*/ 	.word	0x00000000
        /*0010*/ 	.short	0x0007
        /*0012*/ 	.short	0x0034
        /*0014*/ 	.byte	0x00, 0xf0, 0x11, 0x00


	//----- nvinfo : EIATTR_KPARAM_INFO
	.align		4
.L_11:
        /*0018*/ 	.byte	0x04, 0x17
        /*001a*/ 	.short	(.L_13 - .L_12)
.L_12:
        /*001c*/ 	.word	0x00000000
        /*0020*/ 	.short	0x0006
        /*0022*/ 	.short	0x0030
        /*0024*/ 	.byte	0x00, 0xf0, 0x11, 0x00


	//----- nvinfo : EIATTR_KPARAM_INFO
	.align		4
.L_13:
        /*0028*/ 	.byte	0x04, 0x17
        /*002a*/ 	.short	(.L_15 - .L_14)
.L_14:
        /*002c*/ 	.word	0x00000000
        /*0030*/ 	.short	0x0005
        /*0032*/ 	.short	0x0028
        /*0034*/ 	.byte	0x00, 0xf4, 0x21, 0x00


	//----- nvinfo : EIATTR_KPARAM_INFO
	.align		4
.L_15:
        /*0038*/ 	.byte	0x04, 0x17
        /*003a*/ 	.short	(.L_17 - .L_16)
.L_16:
        /*003c*/ 	.word	0x00000000
        /*0040*/ 	.short	0x0004
        /*0042*/ 	.short	0x0020
        /*0044*/ 	.byte	0x00, 0xf4, 0x21, 0x00


	//----- nvinfo : EIATTR_KPARAM_INFO
	.align		4
.L_17:
        /*0048*/ 	.byte	0x04, 0x17
        /*004a*/ 	.short	(.L_19 - .L_18)
.L_18:
        /*004c*/ 	.word	0x00000000
        /*0050*/ 	.short	0x0003
        /*0052*/ 	.short	0x0018
        /*0054*/ 	.byte	0x00, 0xf4, 0x21, 0x00


	//----- nvinfo : EIATTR_KPARAM_INFO
	.align		4
.L_19:
        /*0058*/ 	.byte	0x04, 0x17
        /*005a*/ 	.short	(.L_21 - .L_20)
.L_20:
        /*005c*/ 	.word	0x00000000
        /*0060*/ 	.short	0x0002
        /*0062*/ 	.short	0x0010
        /*0064*/ 	.byte	0x00, 0xf4, 0x21, 0x00


	//----- nvinfo : EIATTR_KPARAM_INFO
	.align		4
.L_21:
        /*0068*/ 	.byte	0x04, 0x17
        /*006a*/ 	.short	(.L_23 - .L_22)
.L_22:
        /*006c*/ 	.word	0x00000000
        /*0070*/ 	.short	0x0001
        /*0072*/ 	.short	0x0008
        /*0074*/ 	.byte	0x00, 0xf4, 0x21, 0x00


	//----- nvinfo : EIATTR_KPARAM_INFO
	.align		4
.L_23:
        /*0078*/ 	.byte	0x04, 0x17
        /*007a*/ 	.short	(.L_25 - .L_24)
.L_24:
        /*007c*/ 	.word	0x00000000
        /*0080*/ 	.short	0x0000
        /*0082*/ 	.short	0x0000
        /*0084*/ 	.byte	0x00, 0xf4, 0x21, 0x00


	//----- nvinfo : EIATTR_SPARSE_MMA_MASK
	.align		4
.L_25:
        /*0088*/ 	.byte	0x03, 0x50
        /*008a*/ 	.short	0x0000


	//----- nvinfo : EIATTR_MAXREG_COUNT
	.align		4
        /*008c*/ 	.byte	0x03, 0x1b
        /*008e*/ 	.short	0x00ff


	//----- nvinfo : EIATTR_EXIT_INSTR_OFFSETS
	.align		4
        /*0090*/ 	.byte	0x04, 0x1c
        /*0092*/ 	.short	(.L_27 - .L_26)


	//   ....[0]....
.L_26:
        /*0094*/ 	.word	0x00000400


	//   ....[1]....
        /*0098*/ 	.word	0x00000550


	//----- nvinfo : EIATTR_REQNTID
	.align		4
.L_27:
        /*009c*/ 	.byte	0x04, 0x10
        /*009e*/ 	.short	(.L_29 - .L_28)
.L_28:
        /*00a0*/ 	.word	0x00000080
        /*00a4*/ 	.word	0x00000001
        /*00a8*/ 	.word	0x00000001


	//----- nvinfo : EIATTR_CBANK_PARAM_SIZE
	.align		4
.L_29:
        /*00ac*/ 	.byte	0x03, 0x19
        /*00ae*/ 	.short	0x0038


	//----- nvinfo : EIATTR_PARAM_CBANK
	.align		4
        /*00b0*/ 	.byte	0x04, 0x0a
        /*00b2*/ 	.short	(.L_31 - .L_30)
	.align		4
.L_30:
        /*00b4*/ 	.word	index@(.nv.constant0.triton_poi_fused_native_layer_norm_1)
        /*00b8*/ 	.short	0x0210
        /*00ba*/ 	.short	0x0038


	//----- nvinfo : EIATTR_SW_WAR
	.align		4
.L_31:
        /*00bc*/ 	.byte	0x04, 0x36
        /*00be*/ 	.short	(.L_33 - .L_32)
.L_32:
        /*00c0*/ 	.word	0x00000008
.L_33:


//--------------------- .nv.callgraph             --------------------------
	.section	.nv.callgraph,"",@"SHT_CUDA_CALLGRAPH"
	.align	4
	.sectionentsize	8
	.align		4
        /*0000*/ 	.word	0x00000000
	.align		4
        /*0004*/ 	.word	0xffffffff
	.align		4
        /*0008*/ 	.word	0x00000000
	.align		4
        /*000c*/ 	.word	0xfffffffe
	.align		4
        /*0010*/ 	.word	0x00000000
	.align		4
        /*0014*/ 	.word	0xfffffffd
	.align		4
        /*0018*/ 	.word	0x00000000
	.align		4
        /*001c*/ 	.word	0xfffffffc


//--------------------- .text.triton_poi_fused_native_layer_norm_1 --------------------------
	.section	.text.triton_poi_fused_native_layer_norm_1,"ax",@progbits
	.sectionflags	@"SHF_BARRIERS=1"
	.align	128
        .global         triton_poi_fused_native_layer_norm_1
        .type           triton_poi_fused_native_layer_norm_1,@function
        .size           triton_poi_fused_native_layer_norm_1,(.L_x_1 - triton_poi_fused_native_layer_norm_1)
        .other          triton_poi_fused_native_layer_norm_1,@"STO_CUDA_ENTRY STV_DEFAULT"
triton_poi_fused_native_layer_norm_1:
.text.triton_poi_fused_native_layer_norm_1:
[----:B------:R-:W0:Y:S01]  /*0000*/  LDC R1, c[0x0][0x28] ;  /* 0x00000a00ff017b82 */ /* 0x000e220000000800 */
[----:B------:R-:W1:Y:S07]  /*0010*/  S2R R0, SR_CTAID.Y ;  /* 0x0000000000007919 */ /* 0x000e6e0000002600 */
[----:B------:R-:W2:Y:S01]  /*0020*/  LDC.64 R10, c[0x0][0x210] ;  /* 0x00008400ff0a7b82 */ /* 0x000ea20000000a00 */
[----:B------:R-:W-:Y:S01]  /*0030*/  IMAD.MOV.U32 R16, RZ, RZ, RZ ;  /* 0x000000ffff107224 */ /* 0x000fe200078e00ff */
[----:B------:R-:W-:Y:S01]  /*0040*/  ULDC.64 UR6, c[0x0][0x208] ;  /* 0x0000820000067ab9 */ /* 0x000fe20000000a00 */
[----:B------:R-:W3:Y:S01]  /*0050*/  S2R R12, SR_TID.X ;  /* 0x00000000000c7919 */ /* 0x000ee20000002100 */
[----:B------:R-:W4:Y:S04]  /*0060*/  S2R R14, SR_CTAID.X ;  /* 0x00000000000e7919 */ /* 0x000f280000002500 */
[----:B------:R-:W5:Y:S08]  /*0070*/  LDC.64 R8, c[0x0][0x218] ;  /* 0x00008600ff087b82 */ /* 0x000f700000000a00 */
[----:B------:R-:W2:Y:S01]  /*0080*/  LDC.64 R6, c[0x0][0x220] ;  /* 0x00008800ff067b82 */ /* 0x000ea20000000a00 */
[----:B-1----:R-:W-:Y:S01]  /*0090*/  IMAD.SHL.U32 R15, R0, 0x20, RZ ;  /* 0x00000020000f7824 */ /* 0x002fe200078e00ff */
[----:B---3--:R-:W-:-:S04]  /*00a0*/  SHF.R.U32.HI R13, RZ, 0x5, R12 ;  /* 0x00000005ff0d7819 */ /* 0x008fc8000001160c */
[----:B------:R-:W-:Y:S01]  /*00b0*/  LOP3.LUT R19, R15, 0x1f, R12, 0xf8, !PT ;  /* 0x0000001f0f137812 */ /* 0x000fe200078ef80c */
[----:B----4-:R-:W-:Y:S01]  /*00c0*/  IMAD.SHL.U32 R14, R14, 0x4, RZ ;  /* 0x000000040e0e7824 */ /* 0x010fe200078e00ff */
[----:B------:R-:W-:Y:S02]  /*00d0*/  SGXT.U32 R13, R13, 0x2 ;  /* 0x000000020d0d781a */ /* 0x000fe40000000000 */
[----:B------:R-:W-:Y:S01]  /*00e0*/  SHF.R.S32.HI R2, RZ, 0x1f, R19 ;  /* 0x0000001fff027819 */ /* 0x000fe20000011413 */
[----:B-----5:R-:W-:Y:S01]  /*00f0*/  IMAD.WIDE R22, R19, 0x4, R8 ;  /* 0x0000000413167825 */ /* 0x020fe200078e0208 */
[----:B------:R-:W-:Y:S02]  /*0100*/  LOP3.LUT R17, R14, R13, RZ, 0xfc, !PT ;  /* 0x0000000d0e117212 */ /* 0x000fe400078efcff */
[----:B------:R-:W-:Y:S02]  /*0110*/  LEA.HI R2, R2, R19, RZ, 0x4 ;  /* 0x0000001302027211 */ /* 0x000fe400078f20ff */
[----:B------:R-:W-:-:S02]  /*0120*/  ISETP.GE.AND P1, PT, R17, 0x4, PT ;  /* 0x000000041100780c */ /* 0x000fc40003f26270 */
[C---:B------:R-:W-:Y:S01]  /*0130*/  LOP3.LUT R4, R2.reuse, 0xfffffff0, RZ, 0xc0, !PT ;  /* 0xfffffff002047812 */ /* 0x040fe200078ec0ff */
[----:B------:R-:W-:Y:S01]  /*0140*/  IMAD.SHL.U32 R2, R2, 0x4, RZ ;  /* 0x0000000402027824 */ /* 0x000fe200078e00ff */
[C---:B------:R-:W-:Y:S02]  /*0150*/  ISETP.LT.AND P0, PT, R19.reuse, 0x40, !P1 ;  /* 0x000000401300780c */ /* 0x040fe40004f01270 */
[C---:B------:R-:W-:Y:S01]  /*0160*/  ISETP.GE.AND P2, PT, R19.reuse, 0x40, PT ;  /* 0x000000401300780c */ /* 0x040fe20003f46270 */
[----:B------:R-:W-:Y:S01]  /*0170*/  IMAD.IADD R4, R19, 0x1, -R4 ;  /* 0x0000000113047824 */ /* 0x000fe200078e0a04 */
[----:B------:R-:W-:-:S03]  /*0180*/  LOP3.LUT R3, R2, 0xffffffc0, RZ, 0xc0, !PT ;  /* 0xffffffc002037812 */ /* 0x000fc600078ec0ff */
[----:B------:R-:W-:-:S04]  /*0190*/  IMAD R4, R17, 0x10, R4 ;  /* 0x0000001011047824 */ /* 0x000fc800078e0204 */
[----:B------:R-:W-:Y:S02]  /*01a0*/  IMAD.IADD R21, R4, 0x1, R3 ;  /* 0x0000000104157824 */ /* 0x000fe400078e0203 */
[----:B------:R-:W1:Y:S02]  /*01b0*/  LDC.64 R2, c[0x0][0x228] ;  /* 0x00008a00ff027b82 */ /* 0x000e640000000a00 */
[----:B--2---:R-:W-:Y:S01]  /*01c0*/  IMAD.WIDE R10, R21, 0x4, R10 ;  /* 0x00000004150a7825 */ /* 0x004fe200078e020a */
[----:B------:R-:W-:Y:S01]  /*01d0*/  CS2R R8, SRZ ;  /* 0x0000000000087805 */ /* 0x000fe2000001ff00 */
[----:B------:R-:W2:Y:S02]  /*01e0*/  @!P2 LDG.E.EL R16, desc[UR6][R22.64] ;  /* 0x000000061610a981 */ /* 0x000ea4000c2e1900 */
[----:B------:R-:W-:Y:S02]  /*01f0*/  IMAD.MOV.U32 R21, RZ, RZ, RZ ;  /* 0x000000ffff157224 */ /* 0x000fe400078e00ff */
[----:B------:R-:W3:Y:S01]  /*0200*/  LDC.64 R4, c[0x0][0x230] ;  /* 0x00008c00ff047b82 */ /* 0x000ee20000000a00 */
[----:B0-----:R-:W-:-:S03]  /*0210*/  IMAD.WIDE R6, R19, 0x4, R6 ;  /* 0x0000000413067825 */ /* 0x001fc600078e0206 */
[----:B------:R0:W2:Y:S01]  /*0220*/  @P0 LDG.E.EL R21, desc[UR6][R10.64] ;  /* 0x000000060a150981 */ /* 0x0000a2000c2e1900 */
[----:B------:R-:W-:-:S03]  /*0230*/  IMAD.MOV.U32 R18, RZ, RZ, RZ ;  /* 0x000000ffff127224 */ /* 0x000fc600078e00ff */
[----:B------:R-:W4:Y:S01]  /*0240*/  @!P2 LDG.E.EL R8, desc[UR6][R6.64] ;  /* 0x000000060608a981 */ /* 0x000f22000c2e1900 */
[----:B-1----:R-:W-:-:S05]  /*0250*/  IMAD.WIDE R2, R17, 0x4, R2 ;  /* 0x0000000411027825 */ /* 0x002fca00078e0202 */
[----:B------:R1:W5:Y:S01]  /*0260*/  @!P1 LDG.E.EL R9, desc[UR6][R2.64] ;  /* 0x0000000602099981 */ /* 0x000362000c2e1900 */
[----:B---3--:R-:W-:-:S05]  /*0270*/  IMAD.WIDE R4, R17, 0x4, R4 ;  /* 0x0000000411047825 */ /* 0x008fca00078e0204 */
[----:B------:R-:W5:Y:S01]  /*0280*/  @!P1 LDG.E.EL R18, desc[UR6][R4.64] ;  /* 0x0000000604129981 */ /* 0x000f62000c2e1900 */
[----:B------:R-:W3:Y:S01]  /*0290*/  S2UR UR5, SR_CgaCtaId ;  /* 0x00000000000579c3 */ /* 0x000ee20000008800 */
[----:B0-----:R-:W-:-:S05]  /*02a0*/  IMAD.SHL.U32 R10, R12, 0x4, RZ ;  /* 0x000000040c0a7824 */ /* 0x001fca00078e00ff */
[----:B------:R-:W-:Y:S02]  /*02b0*/  LOP3.LUT R13, R13, 0x7c, R10, 0xf8, !PT ;  /* 0x0000007c0d0d7812 */ /* 0x000fe400078ef80a */
[----:B------:R-:W-:Y:S01]  /*02c0*/  SHF.R.U32.HI R10, RZ, 0x2, R10 ;  /* 0x00000002ff0a7819 */ /* 0x000fe2000001160a */
[----:B------:R-:W-:-:S03]  /*02d0*/  UMOV UR4, 0x400 ;  /* 0x0000040000047882 */ /* 0x000fc60000000000 */
[----:B-1----:R-:W-:-:S05]  /*02e0*/  SGXT.U32 R2, R10, 0x5 ;  /* 0x000000050a02781a */ /* 0x002fca0000000000 */
[----:B------:R-:W-:Y:S01]  /*02f0*/  IMAD.IADD R2, R13, 0x1, R2 ;  /* 0x000000010d027824 */ /* 0x000fe200078e0202 */
[----:B---3--:R-:W-:Y:S01]  /*0300*/  UPRMT UR4, UR5, 0x654, UR4 ;  /* 0x0000065405047896 */ /* 0x008fe20008000004 */
[----:B------:R-:W-:-:S05]  /*0310*/  SHF.R.U32.HI R11, RZ, 0x2, R12 ;  /* 0x00000002ff0b7819 */ /* 0x000fca000001160c */
[----:B------:R-:W-:Y:S02]  /*0320*/  LEA R2, R2, UR4, 0x2 ;  /* 0x0000000402027c11 */ /* 0x000fe4000f8e10ff */
[----:B------:R-:W-:Y:S02]  /*0330*/  SGXT.U32 R6, R11, 0x5 ;  /* 0x000000050b06781a */ /* 0x000fe40000000000 */
[----:B------:R-:W-:Y:S02]  /*0340*/  LOP3.LUT R14, R14, 0x3, R12, 0xf8, !PT ;  /* 0x000000030e0e7812 */ /* 0x000fe400078ef80c */
[----:B------:R-:W-:Y:S02]  /*0350*/  LOP3.LUT R15, R15, R6, RZ, 0xfc, !PT ;  /* 0x000000060f0f7212 */ /* 0x000fe400078efcff */
[----:B------:R-:W-:Y:S02]  /*0360*/  ISETP.GE.AND P0, PT, R14, 0x4, PT ;  /* 0x000000040e00780c */ /* 0x000fe40003f06270 */
[----:B------:R-:W-:-:S02]  /*0370*/  LOP3.LUT R3, R12, 0x7f, RZ, 0xc0, !PT ;  /* 0x0000007f0c037812 */ /* 0x000fc400078ec0ff */
[----:B------:R-:W-:-:S03]  /*0380*/  ISETP.LT.AND P0, PT, R15, 0x40, !P0 ;  /* 0x000000400f00780c */ /* 0x000fc60004701270 */
[----:B------:R-:W-:-:S05]  /*0390*/  IMAD.IADD R3, R6, 0x1, R3 ;  /* 0x0000000106037824 */ /* 0x000fca00078e0203 */
[----:B------:R-:W-:Y:S01]  /*03a0*/  LEA R7, R3, UR4, 0x2 ;  /* 0x0000000403077c11 */ /* 0x000fe2000f8e10ff */
[----:B--2---:R-:W-:-:S04]  /*03b0*/  FADD R21, -R16, R21 ;  /* 0x0000001510157221 */ /* 0x004fc80000000100 */
[----:B----4-:R-:W-:-:S04]  /*03c0*/  FMUL R21, R21, R8 ;  /* 0x0000000815157220 */ /* 0x010fc80000400000 */
[----:B-----5:R-:W-:-:S05]  /*03d0*/  FFMA R9, R21, R9, R18 ;  /* 0x0000000915097223 */ /* 0x020fca0000000012 */
[----:B------:R0:W-:Y:S01]  /*03e0*/  STS [R2], R9 ;  /* 0x0000000902007388 */ /* 0x0001e20000000800 */
[----:B------:R-:W-:Y:S06]  /*03f0*/  BAR.SYNC.DEFER_BLOCKING 0x0 ;  /* 0x0000000000007b1d */ /* 0x000fec0000010000 */
[----:B0-----:R-:W-:Y:S05]  /*0400*/  @!P0 EXIT ;  /* 0x000000000000894d */ /* 0x001fea0003800000 */
[----:B------:R-:W0:Y:S01]  /*0410*/  LDS R7, [R7] ;  /* 0x0000000007077984 */ /* 0x000e220000000800 */
[----:B------:R-:W-:Y:S02]  /*0420*/  SHF.R.S32.HI R0, RZ, 0x1a, R0 ;  /* 0x0000001aff007819 */ /* 0x000fe40000011400 */
[----:B------:R-:W-:Y:S02]  /*0430*/  SHF.R.S32.HI R2, RZ, 0x1f, R15 ;  /* 0x0000001fff027819 */ /* 0x000fe4000001140f */
[----:B------:R-:W-:Y:S02]  /*0440*/  SGXT R0, R0, 0x1 ;  /* 0x000000010000781a */ /* 0x000fe40000000200 */
[-C--:B------:R-:W-:Y:S02]  /*0450*/  LEA.HI R4, R2, R15.reuse, RZ, 0x2 ;  /* 0x0000000f02047211 */ /* 0x080fe400078f10ff */
[----:B------:R-:W1:Y:S01]  /*0460*/  LDC.64 R2, c[0x0][0x238] ;  /* 0x00008e00ff027b82 */ /* 0x000e620000000a00 */
[----:B------:R-:W-:-:S02]  /*0470*/  LEA.HI R0, R0, R15, RZ, 0x4 ;  /* 0x0000000f00007211 */ /* 0x000fc400078f20ff */
[----:B------:R-:W-:Y:S02]  /*0480*/  LOP3.LUT R6, R4, 0xffffffc, RZ, 0xc0, !PT ;  /* 0x0ffffffc04067812 */ /* 0x000fe400078ec0ff */
[----:B------:R-:W-:Y:S01]  /*0490*/  SHF.R.S32.HI R4, RZ, 0x2, R4 ;  /* 0x00000002ff047819 */ /* 0x000fe20000011404 */
[----:B------:R-:W-:Y:S02]  /*04a0*/  IMAD.SHL.U32 R5, R0, 0x4, RZ ;  /* 0x0000000400057824 */ /* 0x000fe400078e00ff */
[----:B------:R-:W-:Y:S01]  /*04b0*/  IMAD.IADD R15, R15, 0x1, -R6 ;  /* 0x000000010f0f7824 */ /* 0x000fe200078e0a06 */
[----:B------:R-:W-:Y:S02]  /*04c0*/  LEA.HI R0, R4, R4, RZ, 0x2 ;  /* 0x0000000404007211 */ /* 0x000fe400078f10ff */
[----:B------:R-:W-:Y:S01]  /*04d0*/  LOP3.LUT R6, R5, 0xffffffc0, RZ, 0xc0, !PT ;  /* 0xffffffc005067812 */ /* 0x000fe200078ec0ff */
[----:B------:R-:W-:Y:S01]  /*04e0*/  IMAD R15, R15, 0x10, R14 ;  /* 0x000000100f0f7824 */ /* 0x000fe200078e020e */
[----:B------:R-:W-:-:S03]  /*04f0*/  LOP3.LUT R5, R0, 0x3ffffffc, RZ, 0xc0, !PT ;  /* 0x3ffffffc00057812 */ /* 0x000fc600078ec0ff */
[----:B------:R-:W-:Y:S02]  /*0500*/  IMAD.IADD R6, R6, 0x1, R15 ;  /* 0x0000000106067824 */ /* 0x000fe400078e020f */
[----:B------:R-:W-:-:S04]  /*0510*/  IMAD.IADD R5, R4, 0x1, -R5 ;  /* 0x0000000104057824 */ /* 0x000fc800078e0a05 */
[----:B------:R-:W-:-:S04]  /*0520*/  IMAD R5, R5, 0x4, R6 ;  /* 0x0000000405057824 */ /* 0x000fc800078e0206 */
[----:B-1----:R-:W-:-:S05]  /*0530*/  IMAD.WIDE R2, R5, 0x4, R2 ;  /* 0x0000000405027825 */ /* 0x002fca00078e0202 */
[----:B0-----:R-:W-:Y:S01]  /*0540*/  STG.E desc[UR6][R2.64], R7 ;  /* 0x0000000702007986 */ /* 0x001fe2000c101906 */
[----:B------:R-:W-:Y:S05]  /*0550*/  EXIT ;  /* 0x000000000000794d */ /* 0x000fea0003800000 */
.L_x_0:
[----:B------:R-:W-:-:S00]  /*0560*/  BRA `(.L_x_0) ;  /* 0xfffffffc00fc7947 */ /* 0x000fc0000383ffff */
[----:B------:R-:W-:-:S00]  /*0570*/  NOP ;  /* 0x0000000000007918 */ /* 0x000fc00000000000 */
        /* <DEDUP_REMOVED lines=8> */
.L_x_1:


//--------------------- .nv.shared.triton_poi_fused_native_layer_norm_1 --------------------------
	.section	.nv.shared.triton_poi_fused_native_layer_norm_1,"aw",@nobits
	.sectionflags	@""
	.align	16
	.zero		1024


//--------------------- .nv.constant0.triton_poi_fused_native_layer_norm_1 --------------------------
	.section	.nv.constant0.triton_poi_fused_native_layer_norm_1,"a",@progbits
	.sectionflags	@""
	.align	4
.nv.constant0.triton_poi_fused_native_layer_norm_1:
	.zero		584
